//
// Generated by NVIDIA NVVM Compiler
//
// Compiler Build ID: CL-36424714
// Cuda compilation tools, release 13.0, V13.0.88
// Based on NVVM 20.0.0
//

.version 9.0
.target sm_100
.address_size 64

	// .globl	_Z8multiplyPfS_S_i

.visible .entry _Z8multiplyPfS_S_i(
	.param .u64 .ptr .align 1 _Z8multiplyPfS_S_i_param_0,
	.param .u64 .ptr .align 1 _Z8multiplyPfS_S_i_param_1,
	.param .u64 .ptr .align 1 _Z8multiplyPfS_S_i_param_2,
	.param .u32 _Z8multiplyPfS_S_i_param_3
)
{
	.reg .pred 	%p<10>;
	.reg .b32 	%r<39>;
	.reg .b32 	%f<68>;
	.reg .b64 	%rd<67>;

	ld.param.u64 	%rd14, [_Z8multiplyPfS_S_i_param_0];
	ld.param.u64 	%rd15, [_Z8multiplyPfS_S_i_param_1];
	ld.param.u32 	%r17, [_Z8multiplyPfS_S_i_param_3];
	cvta.to.global.u64 	%rd1, %rd15;
	cvta.to.global.u64 	%rd2, %rd14;
	mov.u32 	%r18, %ctaid.y;
	mov.u32 	%r19, %ntid.y;
	mov.u32 	%r20, %tid.y;
	mad.lo.s32 	%r1, %r18, %r19, %r20;
	mov.u32 	%r21, %ctaid.x;
	mov.u32 	%r22, %ntid.x;
	mov.u32 	%r23, %tid.x;
	mad.lo.s32 	%r2, %r21, %r22, %r23;
	setp.lt.s32 	%p1, %r17, 1;
	mov.f32 	%f67, 0f00000000;
	@%p1 bra 	$L__BB0_12;
	mul.lo.s32 	%r3, %r17, %r1;
	and.b32  	%r4, %r17, 7;
	setp.lt.u32 	%p2, %r17, 8;
	mov.f32 	%f67, 0f00000000;
	mov.b32 	%r37, 0;
	@%p2 bra 	$L__BB0_4;
	and.b32  	%r37, %r17, 2147483640;
	neg.s32 	%r35, %r37;
	mul.wide.u32 	%rd16, %r17, 4;
	add.s64 	%rd3, %rd1, %rd16;
	mul.wide.u32 	%rd17, %r17, 8;
	add.s64 	%rd4, %rd1, %rd17;
	mul.wide.u32 	%rd18, %r17, 12;
	add.s64 	%rd5, %rd1, %rd18;
	mul.wide.u32 	%rd19, %r17, 16;
	add.s64 	%rd6, %rd1, %rd19;
	mul.wide.u32 	%rd20, %r17, 20;
	add.s64 	%rd7, %rd1, %rd20;
	mul.wide.u32 	%rd21, %r17, 24;
	add.s64 	%rd8, %rd1, %rd21;
	mul.wide.u32 	%rd22, %r17, 28;
	add.s64 	%rd9, %rd1, %rd22;
	mul.wide.u32 	%rd23, %r3, 4;
	add.s64 	%rd24, %rd23, %rd2;
	add.s64 	%rd66, %rd24, 16;
	mov.f32 	%f67, 0f00000000;
	mov.u32 	%r34, %r2;
$L__BB0_3:
	.pragma "nounroll";
	mul.wide.s32 	%rd25, %r34, 4;
	add.s64 	%rd26, %rd3, %rd25;
	add.s64 	%rd27, %rd4, %rd25;
	add.s64 	%rd28, %rd5, %rd25;
	add.s64 	%rd29, %rd6, %rd25;
	add.s64 	%rd30, %rd7, %rd25;
	add.s64 	%rd31, %rd8, %rd25;
	add.s64 	%rd32, %rd9, %rd25;
	add.s64 	%rd33, %rd1, %rd25;
	ld.global.f32 	%f17, [%rd66+-16];
	ld.global.f32 	%f18, [%rd33];
	fma.rn.f32 	%f19, %f17, %f18, %f67;
	ld.global.f32 	%f20, [%rd66+-12];
	ld.global.f32 	%f21, [%rd26];
	fma.rn.f32 	%f22, %f20, %f21, %f19;
	ld.global.f32 	%f23, [%rd66+-8];
	ld.global.f32 	%f24, [%rd27];
	fma.rn.f32 	%f25, %f23, %f24, %f22;
	ld.global.f32 	%f26, [%rd66+-4];
	ld.global.f32 	%f27, [%rd28];
	fma.rn.f32 	%f28, %f26, %f27, %f25;
	ld.global.f32 	%f29, [%rd66];
	ld.global.f32 	%f30, [%rd29];
	fma.rn.f32 	%f31, %f29, %f30, %f28;
	ld.global.f32 	%f32, [%rd66+4];
	ld.global.f32 	%f33, [%rd30];
	fma.rn.f32 	%f34, %f32, %f33, %f31;
	ld.global.f32 	%f35, [%rd66+8];
	ld.global.f32 	%f36, [%rd31];
	fma.rn.f32 	%f37, %f35, %f36, %f34;
	ld.global.f32 	%f38, [%rd66+12];
	ld.global.f32 	%f39, [%rd32];
	fma.rn.f32 	%f67, %f38, %f39, %f37;
	add.s32 	%r35, %r35, 8;
	shl.b32 	%r25, %r17, 3;
	add.s32 	%r34, %r34, %r25;
	add.s64 	%rd66, %rd66, 32;
	setp.ne.s32 	%p3, %r35, 0;
	@%p3 bra 	$L__BB0_3;
$L__BB0_4:
	setp.eq.s32 	%p4, %r4, 0;
	@%p4 bra 	$L__BB0_12;
	and.b32  	%r12, %r17, 3;
	setp.lt.u32 	%p5, %r4, 4;
	@%p5 bra 	$L__BB0_7;
	add.s32 	%r26, %r37, %r3;
	mul.wide.u32 	%rd34, %r26, 4;
	add.s64 	%rd35, %rd2, %rd34;
	ld.global.f32 	%f41, [%rd35];
	mad.lo.s32 	%r27, %r37, %r17, %r2;
	mul.wide.s32 	%rd36, %r27, 4;
	add.s64 	%rd37, %rd1, %rd36;
	ld.global.f32 	%f42, [%rd37];
	fma.rn.f32 	%f43, %f41, %f42, %f67;
	cvt.u64.u32 	%rd38, %r3;
	cvt.u64.u32 	%rd39, %r37;
	add.s64 	%rd40, %rd39, %rd38;
	shl.b64 	%rd41, %rd40, 2;
	add.s64 	%rd42, %rd2, %rd41;
	ld.global.f32 	%f44, [%rd42+4];
	mul.wide.u32 	%rd43, %r17, 4;
	add.s64 	%rd44, %rd37, %rd43;
	ld.global.f32 	%f45, [%rd44];
	fma.rn.f32 	%f46, %f44, %f45, %f43;
	ld.global.f32 	%f47, [%rd42+8];
	add.s64 	%rd45, %rd44, %rd43;
	ld.global.f32 	%f48, [%rd45];
	fma.rn.f32 	%f49, %f47, %f48, %f46;
	ld.global.f32 	%f50, [%rd42+12];
	add.s64 	%rd46, %rd45, %rd43;
	ld.global.f32 	%f51, [%rd46];
	fma.rn.f32 	%f67, %f50, %f51, %f49;
	add.s32 	%r37, %r37, 4;
$L__BB0_7:
	setp.eq.s32 	%p6, %r12, 0;
	@%p6 bra 	$L__BB0_12;
	setp.eq.s32 	%p7, %r12, 1;
	@%p7 bra 	$L__BB0_10;
	add.s32 	%r28, %r37, %r3;
	mul.wide.u32 	%rd47, %r28, 4;
	add.s64 	%rd48, %rd2, %rd47;
	ld.global.f32 	%f53, [%rd48];
	mad.lo.s32 	%r29, %r37, %r17, %r2;
	mul.wide.s32 	%rd49, %r29, 4;
	add.s64 	%rd50, %rd1, %rd49;
	ld.global.f32 	%f54, [%rd50];
	fma.rn.f32 	%f55, %f53, %f54, %f67;
	cvt.u64.u32 	%rd51, %r3;
	cvt.u64.u32 	%rd52, %r37;
	add.s64 	%rd53, %rd52, %rd51;
	shl.b64 	%rd54, %rd53, 2;
	add.s64 	%rd55, %rd2, %rd54;
	ld.global.f32 	%f56, [%rd55+4];
	mul.wide.u32 	%rd56, %r17, 4;
	add.s64 	%rd57, %rd50, %rd56;
	ld.global.f32 	%f57, [%rd57];
	fma.rn.f32 	%f67, %f56, %f57, %f55;
	add.s32 	%r37, %r37, 2;
$L__BB0_10:
	and.b32  	%r30, %r17, 1;
	setp.eq.b32 	%p8, %r30, 1;
	not.pred 	%p9, %p8;
	@%p9 bra 	$L__BB0_12;
	add.s32 	%r31, %r37, %r3;
	mul.wide.u32 	%rd58, %r31, 4;
	add.s64 	%rd59, %rd2, %rd58;
	ld.global.f32 	%f58, [%rd59];
	mad.lo.s32 	%r32, %r37, %r17, %r2;
	mul.wide.s32 	%rd60, %r32, 4;
	add.s64 	%rd61, %rd1, %rd60;
	ld.global.f32 	%f59, [%rd61];
	fma.rn.f32 	%f67, %f58, %f59, %f67;
$L__BB0_12:
	ld.param.u64 	%rd65, [_Z8multiplyPfS_S_i_param_2];
	cvta.to.global.u64 	%rd62, %rd65;
	mad.lo.s32 	%r33, %r17, %r1, %r2;
	mul.wide.s32 	%rd63, %r33, 4;
	add.s64 	%rd64, %rd62, %rd63;
	st.global.f32 	[%rd64], %f67;
	ret;

}


// ===== COMPILED SASS (sm_100) =====

	.target	sm_100

	.elftype	@"ET_EXEC"


//--------------------- .note.nv.tkinfo           --------------------------
	.section	.note.nv.tkinfo,"",@"SHT_NOTE"
	.sectionflags	@"SHF_NOTE_NV_TKINFO"
	.tkinfo
        /*0018*/ 	.word	0x00000002
        /*0030*/ 	.string	""
        /*0030*/ 	.string	"ptxas"
        /*0030*/ 	.string	"Cuda compilation tools, release 13.0, V13.0.88"
        /*0030*/ 	.string	"Build cuda_13.0.r13.0/compiler.36424714_0"
        /*0030*/ 	.string	"-arch sm_100 -m 64 "



//--------------------- .note.nv.cuinfo           --------------------------
	.section	.note.nv.cuinfo,"",@"SHT_NOTE"
	.sectionflags	@"SHF_NOTE_NV_CUINFO"
        /*0018*/ 	.short	0x0002
        /*001a*/ 	.short	0x0064
        /*001c*/ 	.short	0x0082
	.zero		2


//--------------------- .nv.info                  --------------------------
	.section	.nv.info,"",@"SHT_CUDA_INFO"
	.align	4


	//----- nvinfo : EIATTR_REGCOUNT
	.align		4
        /*0000*/ 	.byte	0x04, 0x2f
        /*0002*/ 	.short	(.L_1 - .L_0)
	.align		4
.L_0:
        /*0004*/ 	.word	index@(_Z8multiplyPfS_S_i)
        /*0008*/ 	.word	0x0000001e


	//----- nvinfo : EIATTR_FRAME_SIZE
	.align		4
.L_1:
        /*000c*/ 	.byte	0x04, 0x11
        /*000e*/ 	.short	(.L_3 - .L_2)
	.align		4
.L_2:
        /*0010*/ 	.word	index@(_Z8multiplyPfS_S_i)
        /*0014*/ 	.word	0x00000000


	//----- nvinfo : EIATTR_MIN_STACK_SIZE
	.align		4
.L_3:
        /*0018*/ 	.byte	0x04, 0x12
        /*001a*/ 	.short	(.L_5 - .L_4)
	.align		4
.L_4:
        /*001c*/ 	.word	index@(_Z8multiplyPfS_S_i)
        /*0020*/ 	.word	0x00000000
.L_5:


//--------------------- .nv.compat                --------------------------
	.section	.nv.compat,"",@"SHT_CUDA_COMPAT_INFO"
	.align	4
        /*0000*/ 	.byte	0x02, 0x09, 0x00, 0x00, 0x02, 0x02, 0x01, 0x00, 0x02, 0x05, 0x05, 0x00, 0x03, 0x07, 0x01, 0x01
        /*0010*/ 	.byte	0x02, 0x03, 0x00, 0x00, 0x02, 0x06, 0x01, 0x00, 0x04, 0x0b, 0x08, 0x00, 0x09, 0x00, 0x00, 0x00
        /*0020*/ 	.byte	0x00, 0x00, 0x00, 0x00


//--------------------- .nv.info._Z8multiplyPfS_S_i --------------------------
	.section	.nv.info._Z8multiplyPfS_S_i,"",@"SHT_CUDA_INFO"
	.sectionflags	@""
	.align	4


	//----- nvinfo : EIATTR_CUDA_API_VERSION
	.align		4
        /*0000*/ 	.byte	0x04, 0x37
        /*0002*/ 	.short	(.L_7 - .L_6)
.L_6:
        /*0004*/ 	.word	0x00000082


	//----- nvinfo : EIATTR_KPARAM_INFO
	.align		4
.L_7:
        /*0008*/ 	.byte	0x04, 0x17
        /*000a*/ 	.short	(.L_9 - .L_8)
.L_8:
        /*000c*/ 	.word	0x00000000
        /*0010*/ 	.short	0x0003
        /*0012*/ 	.short	0x0018
        /*0014*/ 	.byte	0x00, 0xf0, 0x11, 0x00


	//----- nvinfo : EIATTR_KPARAM_INFO
	.align		4
.L_9:
        /*0018*/ 	.byte	0x04, 0x17
        /*001a*/ 	.short	(.L_11 - .L_10)
.L_10:
        /*001c*/ 	.word	0x00000000
        /*0020*/ 	.short	0x0002
        /*0022*/ 	.short	0x0010
        /*0024*/ 	.byte	0x00, 0xf5, 0x21, 0x00


	//----- nvinfo : EIATTR_KPARAM_INFO
	.align		4
.L_11:
        /*0028*/ 	.byte	0x04, 0x17
        /*002a*/ 	.short	(.L_13 - .L_12)
.L_12:
        /*002c*/ 	.word	0x00000000
        /*0030*/ 	.short	0x0001
        /*0032*/ 	.short	0x0008
        /*0034*/ 	.byte	0x00, 0xf5, 0x21, 0x00


	//----- nvinfo : EIATTR_KPARAM_INFO
	.align		4
.L_13:
        /*0038*/ 	.byte	0x04, 0x17
        /*003a*/ 	.short	(.L_15 - .L_14)
.L_14:
        /*003c*/ 	.word	0x00000000
        /*0040*/ 	.short	0x0000
        /*0042*/ 	.short	0x0000
        /*0044*/ 	.byte	0x00, 0xf5, 0x21, 0x00


	//----- nvinfo : EIATTR_SPARSE_MMA_MASK
	.align		4
.L_15:
        /*0048*/ 	.byte	0x03, 0x50
        /*004a*/ 	.short	0x0000


	//----- nvinfo : EIATTR_MAXREG_COUNT
	.align		4
        /*004c*/ 	.byte	0x03, 0x1b
        /*004e*/ 	.short	0x00ff


	//----- nvinfo : EIATTR_MERCURY_ISA_VERSION
	.align		4
        /*0050*/ 	.byte	0x03, 0x5f
        /*0052*/ 	.short	0x0101


	//----- nvinfo : EIATTR_VRC_CTA_INIT_COUNT
	.align		4
        /*0054*/ 	.byte	0x02, 0x4a
	.zero		1
	.zero		1


	//----- nvinfo : EIATTR_EXIT_INSTR_OFFSETS
	.align		4
        /*0058*/ 	.byte	0x04, 0x1c
        /*005a*/ 	.short	(.L_17 - .L_16)


	//   ....[0]....
.L_16:
        /*005c*/ 	.word	0x00000ab0


	//----- nvinfo : EIATTR_CBANK_PARAM_SIZE
	.align		4
.L_17:
        /*0060*/ 	.byte	0x03, 0x19
        /*0062*/ 	.short	0x001c


	//----- nvinfo : EIATTR_PARAM_CBANK
	.align		4
        /*0064*/ 	.byte	0x04, 0x0a
        /*0066*/ 	.short	(.L_19 - .L_18)
	.align		4
.L_18:
        /*0068*/ 	.word	index@(.nv.constant0._Z8multiplyPfS_S_i)
        /*006c*/ 	.short	0x0380
        /*006e*/ 	.short	0x001c


	//----- nvinfo : EIATTR_SW_WAR
	.align		4
.L_19:
        /*0070*/ 	.byte	0x04, 0x36
        /*0072*/ 	.short	(.L_21 - .L_20)
.L_20:
        /*0074*/ 	.word	0x00000008
.L_21:


//--------------------- .nv.callgraph             --------------------------
	.section	.nv.callgraph,"",@"SHT_CUDA_CALLGRAPH"
	.align	4
	.sectionentsize	8
	.align		4
        /*0000*/ 	.word	0x00000000
	.align		4
        /*0004*/ 	.word	0xffffffff
	.align		4
        /*0008*/ 	.word	0x00000000
	.align		4
        /*000c*/ 	.word	0xfffffffe
	.align		4
        /*0010*/ 	.word	0x00000000
	.align		4
        /*0014*/ 	.word	0xfffffffd
	.align		4
        /*0018*/ 	.word	0x00000000
	.align		4
        /*001c*/ 	.word	0xfffffffc


//--------------------- .text._Z8multiplyPfS_S_i  --------------------------
	.section	.text._Z8multiplyPfS_S_i,"ax",@progbits
	.align	128
        .global         _Z8multiplyPfS_S_i
        .type           _Z8multiplyPfS_S_i,@function
        .size           _Z8multiplyPfS_S_i,(.L_x_5 - _Z8multiplyPfS_S_i)
        .other          _Z8multiplyPfS_S_i,@"STO_CUDA_ENTRY STV_DEFAULT"
_Z8multiplyPfS_S_i:
.text._Z8multiplyPfS_S_i:
[----:B------:R-:W-:Y:S01]  /*0000*/  LDC R1, c[0x0][0x37c] ;  /* 0x0000df00ff017b82 */ /* 0x000fe20000000800 */
[----:B------:R-:W0:Y:S01]  /*0010*/  S2R R3, SR_TID.Y ;  /* 0x0000000000037919 */ /* 0x000e220000002200 */
[----:B------:R-:W1:Y:S06]  /*0020*/  LDCU UR18, c[0x0][0x398] ;  /* 0x00007300ff1277ac */ /* 0x000e6c0008000800 */
[----:B------:R-:W0:Y:S01]  /*0030*/  LDC R0, c[0x0][0x364] ;  /* 0x0000d900ff007b82 */ /* 0x000e220000000800 */
[----:B------:R-:W-:Y:S01]  /*0040*/  HFMA2 R12, -RZ, RZ, 0, 0 ;  /* 0x00000000ff0c7431 */ /* 0x000fe200000001ff */
[----:B------:R-:W2:Y:S01]  /*0050*/  S2R R2, SR_TID.X ;  /* 0x0000000000027919 */ /* 0x000ea20000002100 */
[----:B------:R-:W3:Y:S05]  /*0060*/  LDCU.64 UR16, c[0x0][0x358] ;  /* 0x00006b00ff1077ac */ /* 0x000eea0008000a00 */
[----:B------:R-:W0:Y:S08]  /*0070*/  S2UR UR4, SR_CTAID.Y ;  /* 0x00000000000479c3 */ /* 0x000e300000002600 */
[----:B------:R-:W2:Y:S01]  /*0080*/  S2UR UR5, SR_CTAID.X ;  /* 0x00000000000579c3 */ /* 0x000ea20000002500 */
[----:B-1----:R-:W-:-:S07]  /*0090*/  UISETP.GE.AND UP0, UPT, UR18, 0x1, UPT ;  /* 0x000000011200788c */ /* 0x002fce000bf06270 */
[----:B------:R-:W2:Y:S01]  /*00a0*/  LDC R13, c[0x0][0x360] ;  /* 0x0000d800ff0d7b82 */ /* 0x000ea20000000800 */
[----:B0-----:R-:W-:Y:S02]  /*00b0*/  IMAD R0, R0, UR4, R3 ;  /* 0x0000000400007c24 */ /* 0x001fe4000f8e0203 */
[----:B--2---:R-:W-:Y:S01]  /*00c0*/  IMAD R13, R13, UR5, R2 ;  /* 0x000000050d0d7c24 */ /* 0x004fe2000f8e0202 */
[----:B---3--:R-:W-:Y:S06]  /*00d0*/  BRA.U !UP0, `(.L_x_0) ;  /* 0x0000000908647547 */ /* 0x008fec000b800000 */
[----:B------:R-:W-:Y:S02]  /*00e0*/  UISETP.GE.U32.AND UP1, UPT, UR18, 0x8, UPT ;  /* 0x000000081200788c */ /* 0x000fe4000bf26070 */
[----:B------:R-:W-:Y:S01]  /*00f0*/  IMAD R5, R0, UR18, RZ ;  /* 0x0000001200057c24 */ /* 0x000fe2000f8e02ff */
[----:B------:R-:W-:Y:S01]  /*0100*/  ULOP3.LUT UR19, UR18, 0x7, URZ, 0xc0, !UPT ;  /* 0x0000000712137892 */ /* 0x000fe2000f8ec0ff */
[----:B------:R-:W-:Y:S01]  /*0110*/  MOV R12, RZ ;  /* 0x000000ff000c7202 */ /* 0x000fe20000000f00 */
[----:B------:R-:W-:Y:S02]  /*0120*/  UMOV UR4, URZ ;  /* 0x000000ff00047c82 */ /* 0x000fe40008000000 */
[----:B------:R-:W-:Y:S02]  /*0130*/  UISETP.NE.AND UP0, UPT, UR19, URZ, UPT ;  /* 0x000000ff1300728c */ /* 0x000fe4000bf05270 */
[----:B------:R-:W-:Y:S09]  /*0140*/  BRA.U !UP1, `(.L_x_1) ;  /* 0x0000000509087547 */ /* 0x000ff2000b800000 */
[----:B------:R-:W0:Y:S01]  /*0150*/  LDCU.128 UR20, c[0x0][0x380] ;  /* 0x00007000ff1477ac */ /* 0x000e220008000c00 */
[----:B------:R-:W-:Y:S02]  /*0160*/  MOV R12, RZ ;  /* 0x000000ff000c7202 */ /* 0x000fe40000000f00 */
[----:B------:R-:W-:Y:S01]  /*0170*/  MOV R14, R13 ;  /* 0x0000000d000e7202 */ /* 0x000fe20000000f00 */
[----:B------:R-:W-:-:S04]  /*0180*/  ULOP3.LUT UR4, UR18, 0x7ffffff8, URZ, 0xc0, !UPT ;  /* 0x7ffffff812047892 */ /* 0x000fc8000f8ec0ff */
[----:B------:R-:W-:Y:S01]  /*0190*/  UIADD3 UR5, UPT, UPT, -UR4, URZ, URZ ;  /* 0x000000ff04057290 */ /* 0x000fe2000fffe1ff */
[----:B0-----:R-:W-:Y:S01]  /*01a0*/  MOV R2, UR20 ;  /* 0x0000001400027c02 */ /* 0x001fe20008000f00 */
[----:B------:R-:W-:Y:S01]  /*01b0*/  UIMAD.WIDE.U32 UR6, UR18, 0xc, UR22 ;  /* 0x0000000c120678a5 */ /* 0x000fe2000f8e0016 */
[----:B------:R-:W-:Y:S01]  /*01c0*/  MOV R3, UR21 ;  /* 0x0000001500037c02 */ /* 0x000fe20008000f00 */
[----:B------:R-:W-:Y:S02]  /*01d0*/  UIMAD.WIDE.U32 UR8, UR18, 0x10, UR22 ;  /* 0x00000010120878a5 */ /* 0x000fe4000f8e0016 */
[----:B------:R-:W-:Y:S01]  /*01e0*/  UIMAD.WIDE.U32 UR10, UR18, 0x14, UR22 ;  /* 0x00000014120a78a5 */ /* 0x000fe2000f8e0016 */
[----:B------:R-:W-:Y:S01]  /*01f0*/  IMAD.WIDE.U32 R2, R5, 0x4, R2 ;  /* 0x0000000405027825 */ /* 0x000fe200078e0002 */
[----:B------:R-:W-:Y:S02]  /*0200*/  UIMAD.WIDE.U32 UR12, UR18, 0x18, UR22 ;  /* 0x00000018120c78a5 */ /* 0x000fe4000f8e0016 */
[----:B------:R-:W-:Y:S01]  /*0210*/  UIMAD.WIDE.U32 UR14, UR18, 0x1c, UR22 ;  /* 0x0000001c120e78a5 */ /* 0x000fe2000f8e0016 */
[----:B------:R-:W-:-:S04]  /*0220*/  IADD3 R2, P0, PT, R2, 0x10, RZ ;  /* 0x0000001002027810 */ /* 0x000fc80007f1e0ff */
[----:B------:R-:W-:-:S09]  /*0230*/  IADD3.X R3, PT, PT, RZ, R3, RZ, P0, !PT ;  /* 0x00000003ff037210 */ /* 0x000fd200007fe4ff */
.L_x_2:
[----:B------:R-:W-:Y:S01]  /*0240*/  HFMA2 R23, -RZ, RZ, 0, 2.384185791015625e-07 ;  /* 0x00000004ff177431 */ /* 0x000fe200000001ff */
[----:B------:R-:W-:Y:S01]  /*0250*/  UIMAD.WIDE.U32 UR24, UR18, 0x4, UR22 ;  /* 0x00000004121878a5 */ /* 0x000fe2000f8e0016 */
[----:B------:R-:W2:Y:S01]  /*0260*/  LDG.E R21, desc[UR16][R2.64+-0x10] ;  /* 0xfffff01002157981 */ /* 0x000ea2000c1e1900 */
[----:B------:R-:W-:Y:S01]  /*0270*/  UIMAD.WIDE.U32 UR20, UR18, 0x8, UR22 ;  /* 0x00000008121478a5 */ /* 0x000fe2000f8e0016 */
[----:B------:R-:W-:Y:S02]  /*0280*/  IMAD.MOV.U32 R11, RZ, RZ, 0x4 ;  /* 0x00000004ff0b7424 */ /* 0x000fe400078e00ff */
[----:B------:R-:W-:Y:S01]  /*0290*/  HFMA2 R7, -RZ, RZ, 0, 2.384185791015625e-07 ;  /* 0x00000004ff077431 */ /* 0x000fe200000001ff */
[----:B------:R-:W3:Y:S01]  /*02a0*/  LDG.E R19, desc[UR16][R2.64+-0xc] ;  /* 0xfffff41002137981 */ /* 0x000ee2000c1e1900 */
[----:B------:R-:W-:Y:S02]  /*02b0*/  MOV R8, UR24 ;  /* 0x0000001800087c02 */ /* 0x000fe40008000f00 */
[----:B------:R-:W-:Y:S01]  /*02c0*/  MOV R9, UR25 ;  /* 0x0000001900097c02 */ /* 0x000fe20008000f00 */
[C---:B------:R-:W-:Y:S01]  /*02d0*/  IMAD.WIDE R22, R14.reuse, R23, UR22 ;  /* 0x000000160e167e25 */ /* 0x040fe2000f8e0217 */
[----:B------:R-:W-:Y:S01]  /*02e0*/  MOV R24, UR20 ;  /* 0x0000001400187c02 */ /* 0x000fe20008000f00 */
[----:B------:R-:W4:Y:S01]  /*02f0*/  LDG.E R17, desc[UR16][R2.64+-0x8] ;  /* 0xfffff81002117981 */ /* 0x000f22000c1e1900 */
[----:B------:R-:W-:Y:S01]  /*0300*/  MOV R25, UR21 ;  /* 0x0000001500197c02 */ /* 0x000fe20008000f00 */
[----:B------:R-:W-:-:S02]  /*0310*/  IMAD.WIDE R8, R14, 0x4, R8 ;  /* 0x000000040e087825 */ /* 0x000fc400078e0208 */
[----:B------:R-:W2:Y:S02]  /*0320*/  LDG.E R22, desc[UR16][R22.64] ;  /* 0x0000001016167981 */ /* 0x000ea4000c1e1900 */
[C---:B------:R-:W-:Y:S01]  /*0330*/  IMAD.WIDE R24, R14.reuse, 0x4, R24 ;  /* 0x000000040e187825 */ /* 0x040fe200078e0218 */
[----:B------:R-:W-:Y:S01]  /*0340*/  MOV R5, 0x4 ;  /* 0x0000000400057802 */ /* 0x000fe20000000f00 */
[----:B------:R0:W3:Y:S02]  /*0350*/  LDG.E R20, desc[UR16][R8.64] ;  /* 0x0000001008147981 */ /* 0x0000e4000c1e1900 */
[C---:B------:R-:W-:Y:S02]  /*0360*/  IMAD.WIDE R10, R14.reuse, R11, UR6 ;  /* 0x000000060e0a7e25 */ /* 0x040fe4000f8e020b */
[----:B------:R-:W4:Y:S02]  /*0370*/  LDG.E R18, desc[UR16][R24.64] ;  /* 0x0000001018127981 */ /* 0x000f24000c1e1900 */
[----:B------:R-:W-:-:S04]  /*0380*/  IMAD.WIDE R4, R14, R5, UR8 ;  /* 0x000000080e047e25 */ /* 0x000fc8000f8e0205 */
[----:B------:R-:W-:Y:S01]  /*0390*/  HFMA2 R27, -RZ, RZ, 0, 2.384185791015625e-07 ;  /* 0x00000004ff1b7431 */ /* 0x000fe200000001ff */
[----:B------:R1:W5:Y:S01]  /*03a0*/  LDG.E R16, desc[UR16][R10.64] ;  /* 0x000000100a107981 */ /* 0x000362000c1e1900 */
[----:B0-----:R-:W-:-:S03]  /*03b0*/  MOV R9, 0x4 ;  /* 0x0000000400097802 */ /* 0x001fc60000000f00 */
[----:B------:R-:W5:Y:S01]  /*03c0*/  LDG.E R15, desc[UR16][R2.64+-0x4] ;  /* 0xfffffc10020f7981 */ /* 0x000f62000c1e1900 */
[----:B------:R-:W-:-:S03]  /*03d0*/  IMAD.WIDE R6, R14, R7, UR10 ;  /* 0x0000000a0e067e25 */ /* 0x000fc6000f8e0207 */
[----:B------:R0:W5:Y:S01]  /*03e0*/  LDG.E R4, desc[UR16][R4.64] ;  /* 0x0000001004047981 */ /* 0x000162000c1e1900 */
[----:B------:R-:W-:-:S03]  /*03f0*/  IMAD.WIDE R8, R14, R9, UR12 ;  /* 0x0000000c0e087e25 */ /* 0x000fc6000f8e0209 */
[----:B------:R-:W5:Y:S01]  /*0400*/  LDG.E R23, desc[UR16][R2.64] ;  /* 0x0000001002177981 */ /* 0x000f62000c1e1900 */
[----:B-1----:R-:W-:-:S03]  /*0410*/  IMAD.WIDE R10, R14, R27, UR14 ;  /* 0x0000000e0e0a7e25 */ /* 0x002fc6000f8e021b */
[----:B------:R-:W5:Y:S04]  /*0420*/  LDG.E R7, desc[UR16][R6.64] ;  /* 0x0000001006077981 */ /* 0x000f68000c1e1900 */
[----:B------:R-:W5:Y:S04]  /*0430*/  LDG.E R24, desc[UR16][R2.64+0x4] ;  /* 0x0000041002187981 */ /* 0x000f68000c1e1900 */
[----:B------:R-:W5:Y:S04]  /*0440*/  LDG.E R8, desc[UR16][R8.64] ;  /* 0x0000001008087981 */ /* 0x000f68000c1e1900 */
[----:B------:R-:W5:Y:S04]  /*0450*/  LDG.E R25, desc[UR16][R2.64+0x8] ;  /* 0x0000081002197981 */ /* 0x000f68000c1e1900 */
[----:B------:R-:W5:Y:S04]  /*0460*/  LDG.E R10, desc[UR16][R10.64] ;  /* 0x000000100a0a7981 */ /* 0x000f68000c1e1900 */
[----:B------:R1:W5:Y:S01]  /*0470*/  LDG.E R27, desc[UR16][R2.64+0xc] ;  /* 0x00000c10021b7981 */ /* 0x000362000c1e1900 */
[----:B------:R-:W-:-:S04]  /*0480*/  UIADD3 UR5, UPT, UPT, UR5, 0x8, URZ ;  /* 0x0000000805057890 */ /* 0x000fc8000fffe0ff */
[----:B------:R-:W-:Y:S01]  /*0490*/  UISETP.NE.AND UP1, UPT, UR5, URZ, UPT ;  /* 0x000000ff0500728c */ /* 0x000fe2000bf25270 */
[----:B0-----:R-:W-:Y:S02]  /*04a0*/  MOV R5, UR18 ;  /* 0x0000001200057c02 */ /* 0x001fe40008000f00 */
[----:B-1----:R-:W-:Y:S02]  /*04b0*/  IADD3 R2, P0, PT, R2, 0x20, RZ ;  /* 0x0000002002027810 */ /* 0x002fe40007f1e0ff */
[----:B------:R-:W-:Y:S02]  /*04c0*/  LEA R14, R5, R14, 0x3 ;  /* 0x0000000e050e7211 */ /* 0x000fe400078e18ff */
[----:B------:R-:W-:Y:S01]  /*04d0*/  IADD3.X R3, PT, PT, RZ, R3, RZ, P0, !PT ;  /* 0x00000003ff037210 */ /* 0x000fe200007fe4ff */
[----:B--2---:R-:W-:-:S04]  /*04e0*/  FFMA R22, R21, R22, R12 ;  /* 0x0000001615167223 */ /* 0x004fc8000000000c */
[----:B---3--:R-:W-:-:S04]  /*04f0*/  FFMA R20, R19, R20, R22 ;  /* 0x0000001413147223 */ /* 0x008fc80000000016 */
[----:B----4-:R-:W-:-:S04]  /*0500*/  FFMA R18, R17, R18, R20 ;  /* 0x0000001211127223 */ /* 0x010fc80000000014 */
[----:B-----5:R-:W-:-:S04]  /*0510*/  FFMA R16, R15, R16, R18 ;  /* 0x000000100f107223 */ /* 0x020fc80000000012 */
[----:B------:R-:W-:-:S04]  /*0520*/  FFMA R23, R23, R4, R16 ;  /* 0x0000000417177223 */ /* 0x000fc80000000010 */
[----:B------:R-:W-:-:S04]  /*0530*/  FFMA R24, R24, R7, R23 ;  /* 0x0000000718187223 */ /* 0x000fc80000000017 */
[----:B------:R-:W-:-:S04]  /*0540*/  FFMA R8, R25, R8, R24 ;  /* 0x0000000819087223 */ /* 0x000fc80000000018 */
[----:B------:R-:W-:Y:S01]  /*0550*/  FFMA R12, R27, R10, R8 ;  /* 0x0000000a1b0c7223 */ /* 0x000fe20000000008 */
[----:B------:R-:W-:Y:S06]  /*0560*/  BRA.U UP1, `(.L_x_2) ;  /* 0xfffffffd01347547 */ /* 0x000fec000b83ffff */
.L_x_1:
[----:B------:R-:W-:Y:S05]  /*0570*/  BRA.U !UP0, `(.L_x_0) ;  /* 0x00000005083c7547 */ /* 0x000fea000b800000 */
[----:B------:R-:W-:Y:S01]  /*0580*/  UISETP.GE.U32.AND UP0, UPT, UR19, 0x4, UPT ;  /* 0x000000041300788c */ /* 0x000fe2000bf06070 */
[----:B------:R-:W-:Y:S01]  /*0590*/  IMAD R2, R0, UR18, RZ ;  /* 0x0000001200027c24 */ /* 0x000fe2000f8e02ff */
[----:B------:R-:W-:-:S04]  /*05a0*/  ULOP3.LUT UR5, UR18, 0x3, URZ, 0xc0, !UPT ;  /* 0x0000000312057892 */ /* 0x000fc8000f8ec0ff */
[----:B------:R-:W-:-:S03]  /*05b0*/  UISETP.NE.AND UP1, UPT, UR5, URZ, UPT ;  /* 0x000000ff0500728c */ /* 0x000fc6000bf25270 */
[----:B------:R-:W-:Y:S08]  /*05c0*/  BRA.U !UP0, `(.L_x_3) ;  /* 0x00000001087c7547 */ /* 0x000ff0000b800000 */
[----:B------:R-:W0:Y:S01]  /*05d0*/  LDC.64 R6, c[0x0][0x388] ;  /* 0x0000e200ff067b82 */ /* 0x000e220000000a00 */
[----:B------:R-:W1:Y:S01]  /*05e0*/  LDCU.64 UR6, c[0x0][0x380] ;  /* 0x00007000ff0677ac */ /* 0x000e620008000a00 */
[----:B------:R-:W-:Y:S01]  /*05f0*/  MOV R4, UR4 ;  /* 0x0000000400047c02 */ /* 0x000fe20008000f00 */
[C---:B------:R-:W-:Y:S01]  /*0600*/  VIADD R3, R2.reuse, UR4 ;  /* 0x0000000402037c36 */ /* 0x040fe20008000000 */
[----:B------:R-:W-:Y:S02]  /*0610*/  MOV R11, UR18 ;  /* 0x00000012000b7c02 */ /* 0x000fe40008000f00 */
[----:B------:R-:W-:Y:S01]  /*0620*/  IADD3 R14, P0, PT, R2, UR4, RZ ;  /* 0x00000004020e7c10 */ /* 0x000fe2000ff1e0ff */
[----:B------:R-:W-:Y:S01]  /*0630*/  IMAD R5, R4, UR18, R13 ;  /* 0x0000001204057c24 */ /* 0x000fe2000f8e020d */
[----:B------:R-:W2:Y:S01]  /*0640*/  LDC.64 R8, c[0x0][0x380] ;  /* 0x0000e000ff087b82 */ /* 0x000ea20000000a00 */
[----:B------:R-:W-:Y:S02]  /*0650*/  MOV R15, UR18 ;  /* 0x00000012000f7c02 */ /* 0x000fe40008000f00 */
[----:B------:R-:W-:Y:S01]  /*0660*/  MOV R17, UR18 ;  /* 0x0000001200117c02 */ /* 0x000fe20008000f00 */
[----:B0-----:R-:W-:-:S04]  /*0670*/  IMAD.WIDE R6, R5, 0x4, R6 ;  /* 0x0000000405067825 */ /* 0x001fc800078e0206 */
[----:B------:R-:W-:Y:S02]  /*0680*/  IMAD.WIDE.U32 R10, R11, 0x4, R6 ;  /* 0x000000040b0a7825 */ /* 0x000fe400078e0006 */
[----:B------:R-:W3:Y:S02]  /*0690*/  LDG.E R6, desc[UR16][R6.64] ;  /* 0x0000001006067981 */ /* 0x000ee4000c1e1900 */
[----:B--2---:R-:W-:Y:S01]  /*06a0*/  IMAD.WIDE.U32 R8, R3, 0x4, R8 ;  /* 0x0000000403087825 */ /* 0x004fe200078e0008 */
[----:B------:R-:W-:Y:S02]  /*06b0*/  IADD3.X R3, PT, PT, RZ, RZ, RZ, P0, !PT ;  /* 0x000000ffff037210 */ /* 0x000fe400007fe4ff */
[----:B-1----:R-:W-:-:S03]  /*06c0*/  LEA R4, P0, R14, UR6, 0x2 ;  /* 0x000000060e047c11 */ /* 0x002fc6000f8010ff */
[----:B------:R-:W3:Y:S01]  /*06d0*/  LDG.E R9, desc[UR16][R8.64] ;  /* 0x0000001008097981 */ /* 0x000ee2000c1e1900 */
[----:B------:R-:W-:Y:S01]  /*06e0*/  LEA.HI.X R5, R14, UR7, R3, 0x2, P0 ;  /* 0x000000070e057c11 */ /* 0x000fe200080f1403 */
[----:B------:R-:W-:Y:S02]  /*06f0*/  IMAD.WIDE.U32 R14, R15, 0x4, R10 ;  /* 0x000000040f0e7825 */ /* 0x000fe400078e000a */
[----:B------:R-:W2:Y:S04]  /*0700*/  LDG.E R3, desc[UR16][R10.64] ;  /* 0x000000100a037981 */ /* 0x000ea8000c1e1900 */
[----:B------:R-:W2:Y:S01]  /*0710*/  LDG.E R18, desc[UR16][R4.64+0x4] ;  /* 0x0000041004127981 */ /* 0x000ea2000c1e1900 */
[----:B------:R-:W-:-:S03]  /*0720*/  IMAD.WIDE.U32 R16, R17, 0x4, R14 ;  /* 0x0000000411107825 */ /* 0x000fc600078e000e */
[----:B------:R-:W4:Y:S04]  /*0730*/  LDG.E R19, desc[UR16][R14.64] ;  /* 0x000000100e137981 */ /* 0x000f28000c1e1900 */
[----:B------:R-:W4:Y:S04]  /*0740*/  LDG.E R20, desc[UR16][R4.64+0x8] ;  /* 0x0000081004147981 */ /* 0x000f28000c1e1900 */
[----:B------:R-:W5:Y:S04]  /*0750*/  LDG.E R22, desc[UR16][R4.64+0xc] ;  /* 0x00000c1004167981 */ /* 0x000f68000c1e1900 */
[----:B------:R-:W5:Y:S01]  /*0760*/  LDG.E R16, desc[UR16][R16.64] ;  /* 0x0000001010107981 */ /* 0x000f62000c1e1900 */
[----:B------:R-:W-:Y:S01]  /*0770*/  UIADD3 UR4, UPT, UPT, UR4, 0x4, URZ ;  /* 0x0000000404047890 */ /* 0x000fe2000fffe0ff */
[----:B---3--:R-:W-:-:S04]  /*0780*/  FFMA R9, R9, R6, R12 ;  /* 0x0000000609097223 */ /* 0x008fc8000000000c */
[----:B--2---:R-:W-:-:S04]  /*0790*/  FFMA R3, R18, R3, R9 ;  /* 0x0000000312037223 */ /* 0x004fc80000000009 */
[----:B----4-:R-:W-:-:S04]  /*07a0*/  FFMA R3, R20, R19, R3 ;  /* 0x0000001314037223 */ /* 0x010fc80000000003 */
[----:B-----5:R-:W-:-:S07]  /*07b0*/  FFMA R12, R22, R16, R3 ;  /* 0x00000010160c7223 */ /* 0x020fce0000000003 */
.L_x_3:
[----:B------:R-:W-:Y:S05]  /*07c0*/  BRA.U !UP1, `(.L_x_0) ;  /* 0x0000000109a87547 */ /* 0x000fea000b800000 */
[----:B------:R-:W-:Y:S01]  /*07d0*/  UISETP.NE.AND UP0, UPT, UR5, 0x1, UPT ;  /* 0x000000010500788c */ /* 0x000fe2000bf05270 */
[----:B------:R-:W-:Y:S01]  /*07e0*/  MOV R4, UR4 ;  /* 0x0000000400047c02 */ /* 0x000fe20008000f00 */
[----:B------:R-:W-:Y:S02]  /*07f0*/  ULOP3.LUT UR5, UR18, 0x1, URZ, 0xc0, !UPT ;  /* 0x0000000112057892 */ /* 0x000fe4000f8ec0ff */
[----:B------:R-:W-:Y:S02]  /*0800*/  MOV R17, UR18 ;  /* 0x0000001200117c02 */ /* 0x000fe40008000f00 */
[----:B------:R-:W-:Y:S01]  /*0810*/  UISETP.NE.U32.AND UP1, UPT, UR5, 0x1, UPT ;  /* 0x000000010500788c */ /* 0x000fe2000bf25070 */
[----:B------:R-:W-:-:S04]  /*0820*/  PLOP3.LUT P1, PT, PT, PT, UP0, 0x80, 0x8 ;  /* 0x000000000008781c */ /* 0x000fc80003f2f008 */
[----:B------:R-:W0:Y:S01]  /*0830*/  @UP0 LDCU.128 UR8, c[0x0][0x380] ;  /* 0x00007000ff0807ac */ /* 0x000e220008000c00 */
[----:B------:R-:W-:Y:S01]  /*0840*/  PLOP3.LUT P0, PT, PT, PT, UP1, 0x80, 0x8 ;  /* 0x000000000008781c */ /* 0x000fe20003f0f018 */
[----:B------:R-:W1:Y:S04]  /*0850*/  @UP0 LDCU.64 UR6, c[0x0][0x380] ;  /* 0x00007000ff0607ac */ /* 0x000e680008000a00 */
[----:B------:R-:W2:Y:S03]  /*0860*/  @!UP1 LDCU.128 UR12, c[0x0][0x380] ;  /* 0x00007000ff0c97ac */ /* 0x000ea60008000c00 */
[C---:B------:R-:W-:Y:S02]  /*0870*/  @P1 IADD3 R3, PT, PT, R2.reuse, UR4, RZ ;  /* 0x0000000402031c10 */ /* 0x040fe4000fffe0ff */
[----:B------:R-:W-:Y:S01]  /*0880*/  @P1 IADD3 R5, P2, PT, R2, UR4, RZ ;  /* 0x0000000402051c10 */ /* 0x000fe2000ff5e0ff */
[----:B------:R-:W-:-:S03]  /*0890*/  @UP0 UIADD3 UR4, UPT, UPT, UR4, 0x2, URZ ;  /* 0x0000000204040890 */ /* 0x000fc6000fffe0ff */
[----:B------:R-:W-:Y:S02]  /*08a0*/  @P1 IADD3.X R8, PT, PT, RZ, RZ, RZ, P2, !PT ;  /* 0x000000ffff081210 */ /* 0x000fe400017fe4ff */
[----:B0-----:R-:W-:Y:S01]  /*08b0*/  MOV R14, UR8 ;  /* 0x00000008000e7c02 */ /* 0x001fe20008000f00 */
[----:B------:R-:W-:Y:S01]  /*08c0*/  IMAD.U32 R6, RZ, RZ, UR10 ;  /* 0x0000000aff067e24 */ /* 0x000fe2000f8e00ff */
[----:B------:R-:W-:Y:S02]  /*08d0*/  MOV R15, UR9 ;  /* 0x00000009000f7c02 */ /* 0x000fe40008000f00 */
[----:B------:R-:W-:Y:S01]  /*08e0*/  MOV R7, UR11 ;  /* 0x0000000b00077c02 */ /* 0x000fe20008000f00 */
[----:B------:R-:W-:-:S04]  /*08f0*/  @P1 IMAD.WIDE.U32 R14, R3, 0x4, R14 ;  /* 0x00000004030e1825 */ /* 0x000fc800078e000e */
[----:B------:R-:W-:Y:S01]  /*0900*/  @P1 IMAD R3, R4, UR18, R13 ;  /* 0x0000001204031c24 */ /* 0x000fe2000f8e020d */
[----:B-1----:R-:W-:Y:S02]  /*0910*/  @P1 LEA R4, P2, R5, UR6, 0x2 ;  /* 0x0000000605041c11 */ /* 0x002fe4000f8410ff */
[----:B------:R-:W-:Y:S01]  /*0920*/  MOV R18, UR4 ;  /* 0x0000000400127c02 */ /* 0x000fe20008000f00 */
[----:B------:R-:W-:Y:S01]  /*0930*/  @P1 IMAD.WIDE R6, R3, 0x4, R6 ;  /* 0x0000000403061825 */ /* 0x000fe200078e0206 */
[----:B------:R-:W-:Y:S01]  /*0940*/  @P1 LEA.HI.X R5, R5, UR7, R8, 0x2, P2 ;  /* 0x0000000705051c11 */ /* 0x000fe200090f1408 */
[----:B------:R-:W3:Y:S01]  /*0950*/  @P1 LDG.E R3, desc[UR16][R14.64] ;  /* 0x000000100e031981 */ /* 0x000ee2000c1e1900 */
[----:B--2---:R-:W-:Y:S01]  /*0960*/  MOV R8, UR12 ;  /* 0x0000000c00087c02 */ /* 0x004fe20008000f00 */
[----:B------:R-:W-:Y:S01]  /*0970*/  @!P0 IMAD R21, R18, UR18, R13 ;  /* 0x0000001212158c24 */ /* 0x000fe2000f8e020d */
[----:B------:R-:W-:Y:S01]  /*0980*/  MOV R9, UR13 ;  /* 0x0000000d00097c02 */ /* 0x000fe20008000f00 */
[----:B------:R-:W-:Y:S01]  /*0990*/  @P1 IMAD.WIDE.U32 R16, R17, 0x4, R6 ;  /* 0x0000000411101825 */ /* 0x000fe200078e0006 */
[----:B------:R-:W-:Y:S01]  /*09a0*/  @!P0 IADD3 R19, PT, PT, R2, UR4, RZ ;  /* 0x0000000402138c10 */ /* 0x000fe2000fffe0ff */
[----:B------:R-:W3:Y:S01]  /*09b0*/  @P1 LDG.E R6, desc[UR16][R6.64] ;  /* 0x0000001006061981 */ /* 0x000ee2000c1e1900 */
[----:B------:R-:W-:-:S02]  /*09c0*/  MOV R10, UR14 ;  /* 0x0000000e000a7c02 */ /* 0x000fc40008000f00 */
[----:B------:R-:W-:Y:S01]  /*09d0*/  MOV R11, UR15 ;  /* 0x0000000f000b7c02 */ /* 0x000fe20008000f00 */
[----:B------:R-:W-:Y:S01]  /*09e0*/  @!P0 IMAD.WIDE.U32 R8, R19, 0x4, R8 ;  /* 0x0000000413088825 */ /* 0x000fe200078e0008 */
[----:B------:R-:W2:Y:S03]  /*09f0*/  @P1 LDG.E R16, desc[UR16][R16.64] ;  /* 0x0000001010101981 */ /* 0x000ea6000c1e1900 */
[----:B------:R-:W-:Y:S01]  /*0a00*/  @!P0 IMAD.WIDE R10, R21, 0x4, R10 ;  /* 0x00000004150a8825 */ /* 0x000fe200078e020a */
[----:B------:R-:W2:Y:S04]  /*0a10*/  @P1 LDG.E R4, desc[UR16][R4.64+0x4] ;  /* 0x0000041004041981 */ /* 0x000ea8000c1e1900 */
[----:B------:R-:W4:Y:S04]  /*0a20*/  @!P0 LDG.E R9, desc[UR16][R8.64] ;  /* 0x0000001008098981 */ /* 0x000f28000c1e1900 */
[----:B------:R-:W4:Y:S01]  /*0a30*/  @!P0 LDG.E R10, desc[UR16][R10.64] ;  /* 0x000000100a0a8981 */ /* 0x000f22000c1e1900 */
[----:B---3--:R-:W-:-:S04]  /*0a40*/  @P1 FFMA R3, R3, R6, R12 ;  /* 0x0000000603031223 */ /* 0x008fc8000000000c */
[----:B--2---:R-:W-:-:S04]  /*0a50*/  @P1 FFMA R12, R4, R16, R3 ;  /* 0x00000010040c1223 */ /* 0x004fc80000000003 */
[----:B----4-:R-:W-:-:S07]  /*0a60*/  @!P0 FFMA R12, R9, R10, R12 ;  /* 0x0000000a090c8223 */ /* 0x010fce000000000c */
.L_x_0:
[----:B------:R-:W0:Y:S01]  /*0a70*/  LDC.64 R2, c[0x0][0x390] ;  /* 0x0000e400ff027b82 */ /* 0x000e220000000a00 */
[----:B------:R-:W-:-:S04]  /*0a80*/  IMAD R13, R0, UR18, R13 ;  /* 0x00000012000d7c24 */ /* 0x000fc8000f8e020d */
[----:B0-----:R-:W-:-:S05]  /*0a90*/  IMAD.WIDE R2, R13, 0x4, R2 ;  /* 0x000000040d027825 */ /* 0x001fca00078e0202 */
[----:B------:R-:W-:Y:S01]  /*0aa0*/  STG.E desc[UR16][R2.64], R12 ;  /* 0x0000000c02007986 */ /* 0x000fe2000c101910 */
[----:B------:R-:W-:Y:S05]  /*0ab0*/  EXIT ;  /* 0x000000000000794d */ /* 0x000fea0003800000 */
.L_x_4:
[----:B------:R-:W-:-:S00]  /*0ac0*/  BRA `(.L_x_4) ;  /* 0xfffffffc00fc7947 */ /* 0x000fc0000383ffff */
[----:B------:R-:W-:-:S00]  /*0ad0*/  NOP ;  /* 0x0000000000007918 */ /* 0x000fc00000000000 */
        /* <DEDUP_REMOVED lines=10> */
.L_x_5:


//--------------------- .nv.shared.reserved.0     --------------------------
	.section	.nv.shared.reserved.0,"aw",@nobits
	.weak		__nv_reservedSMEM_offset_0_alias
	.size		__nv_reservedSMEM_offset_0_alias, 0, 64
	.other		__nv_reservedSMEM_offset_0_alias,@"STO_CUDA_RESERVED_SHARED STV_DEFAULT"
__nv_reservedSMEM_offset_0_alias:
	.zero		0
	.zero		64


//--------------------- .nv.constant0._Z8multiplyPfS_S_i --------------------------
	.section	.nv.constant0._Z8multiplyPfS_S_i,"a",@progbits
	.sectionflags	@""
	.align	4
.nv.constant0._Z8multiplyPfS_S_i:
	.zero		924


//--------------------- SYMBOLS --------------------------

	.type		.nv.reservedSmem.offset0,@object
	.size		.nv.reservedSmem.offset0,0x4
